//
// Generated by NVIDIA NVVM Compiler
//
// Compiler Build ID: CL-36424714
// Cuda compilation tools, release 13.0, V13.0.88
// Based on NVVM 20.0.0
//

.version 9.0
.target sm_100
.address_size 64

	// .globl	_Z20convolution3D_kernelPfS_i

.visible .entry _Z20convolution3D_kernelPfS_i(
	.param .u64 .ptr .align 1 _Z20convolution3D_kernelPfS_i_param_0,
	.param .u64 .ptr .align 1 _Z20convolution3D_kernelPfS_i_param_1,
	.param .u32 _Z20convolution3D_kernelPfS_i_param_2
)
{
	.reg .pred 	%p<10>;
	.reg .b32 	%r<19>;
	.reg .b32 	%f<29>;
	.reg .b64 	%rd<49>;

	ld.param.u64 	%rd1, [_Z20convolution3D_kernelPfS_i_param_0];
	ld.param.u64 	%rd2, [_Z20convolution3D_kernelPfS_i_param_1];
	ld.param.u32 	%r3, [_Z20convolution3D_kernelPfS_i_param_2];
	mov.u32 	%r4, %ctaid.x;
	mov.u32 	%r5, %ntid.x;
	mov.u32 	%r6, %tid.x;
	mad.lo.s32 	%r1, %r4, %r5, %r6;
	mov.u32 	%r7, %ctaid.y;
	mov.u32 	%r8, %ntid.y;
	mov.u32 	%r9, %tid.y;
	mad.lo.s32 	%r10, %r7, %r8, %r9;
	setp.gt.u32 	%p1, %r10, 510;
	max.s32 	%r11, %r3, %r1;
	setp.gt.s32 	%p2, %r11, 510;
	or.pred  	%p3, %p2, %p1;
	setp.lt.s32 	%p4, %r3, 1;
	or.pred  	%p5, %p4, %p3;
	setp.eq.s32 	%p6, %r10, 0;
	or.pred  	%p7, %p5, %p6;
	setp.lt.s32 	%p8, %r1, 1;
	or.pred  	%p9, %p8, %p7;
	@%p9 bra 	$L__BB0_2;
	cvta.to.global.u64 	%rd3, %rd1;
	cvta.to.global.u64 	%rd4, %rd2;
	add.s32 	%r12, %r3, -1;
	mul.wide.u32 	%rd5, %r12, 262144;
	add.s32 	%r13, %r10, -1;
	mul.wide.u32 	%rd6, %r13, 512;
	add.s64 	%rd7, %rd5, %rd6;
	add.s32 	%r14, %r1, -1;
	cvt.u64.u32 	%rd8, %r14;
	add.s64 	%rd9, %rd7, %rd8;
	shl.b64 	%rd10, %rd9, 2;
	add.s64 	%rd11, %rd3, %rd10;
	ld.global.f32 	%f1, [%rd11];
	add.s32 	%r15, %r3, 1;
	mul.wide.u32 	%rd12, %r15, 262144;
	add.s64 	%rd13, %rd12, %rd6;
	add.s64 	%rd14, %rd13, %rd8;
	shl.b64 	%rd15, %rd14, 2;
	add.s64 	%rd16, %rd3, %rd15;
	ld.global.f32 	%f2, [%rd16];
	mul.f32 	%f3, %f2, 0f40800000;
	fma.rn.f32 	%f4, %f1, 0f40000000, %f3;
	fma.rn.f32 	%f5, %f1, 0f40A00000, %f4;
	fma.rn.f32 	%f6, %f2, 0f40E00000, %f5;
	mul.f32 	%f7, %f1, 0f41000000;
	sub.f32 	%f8, %f6, %f7;
	fma.rn.f32 	%f9, %f2, 0f41200000, %f8;
	mul.wide.u32 	%rd17, %r3, 262144;
	cvt.u64.u32 	%rd18, %r1;
	add.s64 	%rd19, %rd6, %rd18;
	add.s64 	%rd20, %rd19, %rd17;
	shl.b64 	%rd21, %rd20, 2;
	add.s64 	%rd22, %rd3, %rd21;
	ld.global.f32 	%f10, [%rd22];
	fma.rn.f32 	%f11, %f10, 0fC0400000, %f9;
	shl.b32 	%r16, %r10, 9;
	add.s32 	%r17, %r16, %r1;
	cvt.u64.u32 	%rd23, %r17;
	add.s64 	%rd24, %rd17, %rd23;
	shl.b64 	%rd25, %rd24, 2;
	add.s64 	%rd26, %rd3, %rd25;
	ld.global.f32 	%f12, [%rd26];
	fma.rn.f32 	%f13, %f12, 0f40C00000, %f11;
	ld.global.f32 	%f14, [%rd26+2048];
	fma.rn.f32 	%f15, %f14, 0fC1100000, %f13;
	add.s32 	%r18, %r1, 1;
	cvt.u64.u32 	%rd27, %r18;
	add.s64 	%rd28, %rd7, %rd18;
	shl.b64 	%rd29, %rd28, 2;
	add.s64 	%rd30, %rd3, %rd29;
	ld.global.f32 	%f16, [%rd30+4];
	fma.rn.f32 	%f17, %f16, 0f40000000, %f15;
	add.s64 	%rd31, %rd13, %rd18;
	shl.b64 	%rd32, %rd31, 2;
	add.s64 	%rd33, %rd3, %rd32;
	ld.global.f32 	%f18, [%rd33+4];
	fma.rn.f32 	%f19, %f18, 0f40800000, %f17;
	add.s64 	%rd34, %rd5, %rd23;
	shl.b64 	%rd35, %rd34, 2;
	add.s64 	%rd36, %rd3, %rd35;
	ld.global.f32 	%f20, [%rd36+4];
	fma.rn.f32 	%f21, %f20, 0f40A00000, %f19;
	add.s64 	%rd37, %rd12, %rd23;
	shl.b64 	%rd38, %rd37, 2;
	add.s64 	%rd39, %rd3, %rd38;
	ld.global.f32 	%f22, [%rd39+4];
	fma.rn.f32 	%f23, %f22, 0f40E00000, %f21;
	cvt.u64.u32 	%rd40, %r16;
	add.s64 	%rd41, %rd40, %rd27;
	add.s64 	%rd42, %rd41, %rd5;
	shl.b64 	%rd43, %rd42, 2;
	add.s64 	%rd44, %rd3, %rd43;
	ld.global.f32 	%f24, [%rd44+2048];
	mul.f32 	%f25, %f24, 0f41000000;
	sub.f32 	%f26, %f23, %f25;
	add.s64 	%rd45, %rd41, %rd12;
	shl.b64 	%rd46, %rd45, 2;
	add.s64 	%rd47, %rd3, %rd46;
	ld.global.f32 	%f27, [%rd47+2048];
	fma.rn.f32 	%f28, %f27, 0f41200000, %f26;
	add.s64 	%rd48, %rd4, %rd25;
	st.global.f32 	[%rd48], %f28;
$L__BB0_2:
	ret;

}


// ===== COMPILED SASS (sm_100) =====

	.target	sm_100

	.elftype	@"ET_EXEC"


//--------------------- .note.nv.tkinfo           --------------------------
	.section	.note.nv.tkinfo,"",@"SHT_NOTE"
	.sectionflags	@"SHF_NOTE_NV_TKINFO"
	.tkinfo
        /*0018*/ 	.word	0x00000002
        /*0030*/ 	.string	""
        /*0030*/ 	.string	"ptxas"
        /*0030*/ 	.string	"Cuda compilation tools, release 13.0, V13.0.88"
        /*0030*/ 	.string	"Build cuda_13.0.r13.0/compiler.36424714_0"
        /*0030*/ 	.string	"-arch sm_100 -m 64 "



//--------------------- .note.nv.cuinfo           --------------------------
	.section	.note.nv.cuinfo,"",@"SHT_NOTE"
	.sectionflags	@"SHF_NOTE_NV_CUINFO"
        /*0018*/ 	.short	0x0002
        /*001a*/ 	.short	0x0064
        /*001c*/ 	.short	0x0082
	.zero		2


//--------------------- .nv.info                  --------------------------
	.section	.nv.info,"",@"SHT_CUDA_INFO"
	.align	4


	//----- nvinfo : EIATTR_REGCOUNT
	.align		4
        /*0000*/ 	.byte	0x04, 0x2f
        /*0002*/ 	.short	(.L_1 - .L_0)
	.align		4
.L_0:
        /*0004*/ 	.word	index@(_Z20convolution3D_kernelPfS_i)
        /*0008*/ 	.word	0x0000001e


	//----- nvinfo : EIATTR_FRAME_SIZE
	.align		4
.L_1:
        /*000c*/ 	.byte	0x04, 0x11
        /*000e*/ 	.short	(.L_3 - .L_2)
	.align		4
.L_2:
        /*0010*/ 	.word	index@(_Z20convolution3D_kernelPfS_i)
        /*0014*/ 	.word	0x00000000


	//----- nvinfo : EIATTR_MIN_STACK_SIZE
	.align		4
.L_3:
        /*0018*/ 	.byte	0x04, 0x12
        /*001a*/ 	.short	(.L_5 - .L_4)
	.align		4
.L_4:
        /*001c*/ 	.word	index@(_Z20convolution3D_kernelPfS_i)
        /*0020*/ 	.word	0x00000000
.L_5:


//--------------------- .nv.compat                --------------------------
	.section	.nv.compat,"",@"SHT_CUDA_COMPAT_INFO"
	.align	4
        /*0000*/ 	.byte	0x02, 0x09, 0x00, 0x00, 0x02, 0x02, 0x01, 0x00, 0x02, 0x05, 0x05, 0x00, 0x03, 0x07, 0x01, 0x01
        /*0010*/ 	.byte	0x02, 0x03, 0x00, 0x00, 0x02, 0x06, 0x01, 0x00, 0x04, 0x0b, 0x08, 0x00, 0x09, 0x00, 0x00, 0x00
        /*0020*/ 	.byte	0x00, 0x00, 0x00, 0x00


//--------------------- .nv.info._Z20convolution3D_kernelPfS_i --------------------------
	.section	.nv.info._Z20convolution3D_kernelPfS_i,"",@"SHT_CUDA_INFO"
	.sectionflags	@""
	.align	4


	//----- nvinfo : EIATTR_CUDA_API_VERSION
	.align		4
        /*0000*/ 	.byte	0x04, 0x37
        /*0002*/ 	.short	(.L_7 - .L_6)
.L_6:
        /*0004*/ 	.word	0x00000082


	//----- nvinfo : EIATTR_KPARAM_INFO
	.align		4
.L_7:
        /*0008*/ 	.byte	0x04, 0x17
        /*000a*/ 	.short	(.L_9 - .L_8)
.L_8:
        /*000c*/ 	.word	0x00000000
        /*0010*/ 	.short	0x0002
        /*0012*/ 	.short	0x0010
        /*0014*/ 	.byte	0x00, 0xf0, 0x11, 0x00


	//----- nvinfo : EIATTR_KPARAM_INFO
	.align		4
.L_9:
        /*0018*/ 	.byte	0x04, 0x17
        /*001a*/ 	.short	(.L_11 - .L_10)
.L_10:
        /*001c*/ 	.word	0x00000000
        /*0020*/ 	.short	0x0001
        /*0022*/ 	.short	0x0008
        /*0024*/ 	.byte	0x00, 0xf5, 0x21, 0x00


	//----- nvinfo : EIATTR_KPARAM_INFO
	.align		4
.L_11:
        /*0028*/ 	.byte	0x04, 0x17
        /*002a*/ 	.short	(.L_13 - .L_12)
.L_12:
        /*002c*/ 	.word	0x00000000
        /*0030*/ 	.short	0x0000
        /*0032*/ 	.short	0x0000
        /*0034*/ 	.byte	0x00, 0xf5, 0x21, 0x00


	//----- nvinfo : EIATTR_SPARSE_MMA_MASK
	.align		4
.L_13:
        /*0038*/ 	.byte	0x03, 0x50
        /*003a*/ 	.short	0x0000


	//----- nvinfo : EIATTR_MAXREG_COUNT
	.align		4
        /*003c*/ 	.byte	0x03, 0x1b
        /*003e*/ 	.short	0x00ff


	//----- nvinfo : EIATTR_MERCURY_ISA_VERSION
	.align		4
        /*0040*/ 	.byte	0x03, 0x5f
        /*0042*/ 	.short	0x0101


	//----- nvinfo : EIATTR_VRC_CTA_INIT_COUNT
	.align		4
        /*0044*/ 	.byte	0x02, 0x4a
	.zero		1
	.zero		1


	//----- nvinfo : EIATTR_EXIT_INSTR_OFFSETS
	.align		4
        /*0048*/ 	.byte	0x04, 0x1c
        /*004a*/ 	.short	(.L_15 - .L_14)


	//   ....[0]....
.L_14:
        /*004c*/ 	.word	0x00000100


	//   ....[1]....
        /*0050*/ 	.word	0x00000630


	//----- nvinfo : EIATTR_CBANK_PARAM_SIZE
	.align		4
.L_15:
        /*0054*/ 	.byte	0x03, 0x19
        /*0056*/ 	.short	0x0014


	//----- nvinfo : EIATTR_PARAM_CBANK
	.align		4
        /*0058*/ 	.byte	0x04, 0x0a
        /*005a*/ 	.short	(.L_17 - .L_16)
	.align		4
.L_16:
        /*005c*/ 	.word	index@(.nv.constant0._Z20convolution3D_kernelPfS_i)
        /*0060*/ 	.short	0x0380
        /*0062*/ 	.short	0x0014


	//----- nvinfo : EIATTR_SW_WAR
	.align		4
.L_17:
        /*0064*/ 	.byte	0x04, 0x36
        /*0066*/ 	.short	(.L_19 - .L_18)
.L_18:
        /*0068*/ 	.word	0x00000008
.L_19:


//--------------------- .nv.callgraph             --------------------------
	.section	.nv.callgraph,"",@"SHT_CUDA_CALLGRAPH"
	.align	4
	.sectionentsize	8
	.align		4
        /*0000*/ 	.word	0x00000000
	.align		4
        /*0004*/ 	.word	0xffffffff
	.align		4
        /*0008*/ 	.word	0x00000000
	.align		4
        /*000c*/ 	.word	0xfffffffe
	.align		4
        /*0010*/ 	.word	0x00000000
	.align		4
        /*0014*/ 	.word	0xfffffffd
	.align		4
        /*0018*/ 	.word	0x00000000
	.align		4
        /*001c*/ 	.word	0xfffffffc


//--------------------- .text._Z20convolution3D_kernelPfS_i --------------------------
	.section	.text._Z20convolution3D_kernelPfS_i,"ax",@progbits
	.align	128
        .global         _Z20convolution3D_kernelPfS_i
        .type           _Z20convolution3D_kernelPfS_i,@function
        .size           _Z20convolution3D_kernelPfS_i,(.L_x_1 - _Z20convolution3D_kernelPfS_i)
        .other          _Z20convolution3D_kernelPfS_i,@"STO_CUDA_ENTRY STV_DEFAULT"
_Z20convolution3D_kernelPfS_i:
.text._Z20convolution3D_kernelPfS_i:
[----:B------:R-:W-:Y:S01]  /*0000*/  LDC R1, c[0x0][0x37c] ;  /* 0x0000df00ff017b82 */ /* 0x000fe20000000800 */
[----:B------:R-:W0:Y:S07]  /*0010*/  S2R R0, SR_TID.X ;  /* 0x0000000000007919 */ /* 0x000e2e0000002100 */
[----:B------:R-:W0:Y:S01]  /*0020*/  S2UR UR4, SR_CTAID.X ;  /* 0x00000000000479c3 */ /* 0x000e220000002500 */
[----:B------:R-:W1:Y:S07]  /*0030*/  S2R R3, SR_TID.Y ;  /* 0x0000000000037919 */ /* 0x000e6e0000002200 */
[----:B------:R-:W0:Y:S08]  /*0040*/  LDC R9, c[0x0][0x360] ;  /* 0x0000d800ff097b82 */ /* 0x000e300000000800 */
[----:B------:R-:W1:Y:S08]  /*0050*/  S2UR UR5, SR_CTAID.Y ;  /* 0x00000000000579c3 */ /* 0x000e700000002600 */
[----:B------:R-:W1:Y:S08]  /*0060*/  LDC R2, c[0x0][0x364] ;  /* 0x0000d900ff027b82 */ /* 0x000e700000000800 */
[----:B------:R-:W2:Y:S01]  /*0070*/  LDC R21, c[0x0][0x390] ;  /* 0x0000e400ff157b82 */ /* 0x000ea20000000800 */
[----:B0-----:R-:W-:-:S02]  /*0080*/  IMAD R9, R9, UR4, R0 ;  /* 0x0000000409097c24 */ /* 0x001fc4000f8e0200 */
[----:B-1----:R-:W-:-:S05]  /*0090*/  IMAD R0, R2, UR5, R3 ;  /* 0x0000000502007c24 */ /* 0x002fca000f8e0203 */
[----:B------:R-:W-:Y:S02]  /*00a0*/  ISETP.GT.U32.AND P0, PT, R0, 0x1fe, PT ;  /* 0x000001fe0000780c */ /* 0x000fe40003f04070 */
[----:B--2---:R-:W-:-:S04]  /*00b0*/  VIMNMX R2, PT, PT, R9, R21, !PT ;  /* 0x0000001509027248 */ /* 0x004fc80007fe0100 */
[----:B------:R-:W-:-:S04]  /*00c0*/  ISETP.GT.OR P0, PT, R2, 0x1fe, P0 ;  /* 0x000001fe0200780c */ /* 0x000fc80000704670 */
[----:B------:R-:W-:-:S04]  /*00d0*/  ISETP.LT.OR P0, PT, R21, 0x1, P0 ;  /* 0x000000011500780c */ /* 0x000fc80000701670 */
[----:B------:R-:W-:-:S04]  /*00e0*/  ISETP.EQ.OR P0, PT, R0, RZ, P0 ;  /* 0x000000ff0000720c */ /* 0x000fc80000702670 */
[----:B------:R-:W-:-:S13]  /*00f0*/  ISETP.LT.OR P0, PT, R9, 0x1, P0 ;  /* 0x000000010900780c */ /* 0x000fda0000701670 */
[----:B------:R-:W-:Y:S05]  /*0100*/  @P0 EXIT ;  /* 0x000000000000094d */ /* 0x000fea0003800000 */
[----:B------:R-:W-:Y:S01]  /*0110*/  VIADD R2, R0, 0xffffffff ;  /* 0xffffffff00027836 */ /* 0x000fe20000000000 */
[----:B------:R-:W0:Y:S01]  /*0120*/  LDCU.128 UR8, c[0x0][0x380] ;  /* 0x00007000ff0877ac */ /* 0x000e220008000c00 */
[----:B------:R-:W-:Y:S01]  /*0130*/  VIADD R17, R21, 0x1 ;  /* 0x0000000115117836 */ /* 0x000fe20000000000 */
[----:B------:R-:W-:Y:S01]  /*0140*/  IADD3 R7, PT, PT, R9, -0x1, RZ ;  /* 0xffffffff09077810 */ /* 0x000fe20007ffe0ff */
[----:B------:R-:W-:Y:S01]  /*0150*/  IMAD.WIDE.U32 R2, R2, 0x200, RZ ;  /* 0x0000020002027825 */ /* 0x000fe200078e00ff */
[----:B------:R-:W1:Y:S03]  /*0160*/  LDCU.64 UR4, c[0x0][0x358] ;  /* 0x00006b00ff0477ac */ /* 0x000e660008000a00 */
[----:B------:R-:W-:Y:S02]  /*0170*/  VIADD R11, R21, 0xffffffff ;  /* 0xffffffff150b7836 */ /* 0x000fe40000000000 */
[----:B------:R-:W-:-:S04]  /*0180*/  IMAD.WIDE.U32 R22, R17, 0x40000, R2 ;  /* 0x0004000011167825 */ /* 0x000fc800078e0002 */
[----:B------:R-:W-:Y:S01]  /*0190*/  IMAD.WIDE.U32 R4, R11, 0x40000, R2 ;  /* 0x000400000b047825 */ /* 0x000fe200078e0002 */
[----:B------:R-:W-:-:S03]  /*01a0*/  IADD3 R6, P1, PT, R7, R22, RZ ;  /* 0x0000001607067210 */ /* 0x000fc60007f3e0ff */
[----:B------:R-:W-:Y:S01]  /*01b0*/  IMAD.SHL.U32 R14, R0, 0x200, RZ ;  /* 0x00000200000e7824 */ /* 0x000fe200078e00ff */
[----:B------:R-:W-:Y:S01]  /*01c0*/  IADD3 R8, P0, PT, R4, R7, RZ ;  /* 0x0000000704087210 */ /* 0x000fe20007f1e0ff */
[----:B------:R-:W-:Y:S01]  /*01d0*/  IMAD.X R7, RZ, RZ, R23, P1 ;  /* 0x000000ffff077224 */ /* 0x000fe200008e0617 */
[----:B0-----:R-:W-:-:S03]  /*01e0*/  LEA R12, P1, R6, UR8, 0x2 ;  /* 0x00000008060c7c11 */ /* 0x001fc6000f8210ff */
[----:B------:R-:W-:Y:S01]  /*01f0*/  IMAD.X R15, RZ, RZ, R5, P0 ;  /* 0x000000ffff0f7224 */ /* 0x000fe200000e0605 */
[----:B------:R-:W-:Y:S02]  /*0200*/  LEA.HI.X R13, R6, UR9, R7, 0x2, P1 ;  /* 0x00000009060d7c11 */ /* 0x000fe400088f1407 */
[C---:B------:R-:W-:Y:S01]  /*0210*/  LEA R26, P0, R8.reuse, UR8, 0x2 ;  /* 0x00000008081a7c11 */ /* 0x040fe2000f8010ff */
[----:B------:R-:W-:Y:S01]  /*0220*/  HFMA2 R7, -RZ, RZ, 0, 0 ;  /* 0x00000000ff077431 */ /* 0x000fe200000001ff */
[C---:B------:R-:W-:Y:S01]  /*0230*/  IADD3 R2, P1, PT, R9.reuse, R2, RZ ;  /* 0x0000000209027210 */ /* 0x040fe20007f3e0ff */
[----:B-1----:R0:W2:Y:S01]  /*0240*/  LDG.E R0, desc[UR4][R12.64] ;  /* 0x000000040c007981 */ /* 0x0020a2000c1e1900 */
[----:B------:R-:W-:Y:S01]  /*0250*/  LEA.HI.X R27, R8, UR9, R15, 0x2, P0 ;  /* 0x00000009081b7c11 */ /* 0x000fe200080f140f */
[----:B------:R-:W-:Y:S01]  /*0260*/  IMAD.IADD R6, R9, 0x1, R14 ;  /* 0x0000000109067824 */ /* 0x000fe200078e020e */
[----:B------:R-:W-:-:S03]  /*0270*/  IADD3.X R3, PT, PT, RZ, R3, RZ, P1, !PT ;  /* 0x00000003ff037210 */ /* 0x000fc60000ffe4ff */
[----:B------:R-:W3:Y:S01]  /*0280*/  LDG.E R18, desc[UR4][R26.64] ;  /* 0x000000041a127981 */ /* 0x000ee2000c1e1900 */
[----:B------:R-:W-:-:S04]  /*0290*/  IMAD.WIDE.U32 R2, R21, 0x40000, R2 ;  /* 0x0004000015027825 */ /* 0x000fc800078e0002 */
[----:B------:R-:W-:Y:S01]  /*02a0*/  IMAD.WIDE.U32 R20, R21, 0x40000, R6 ;  /* 0x0004000015147825 */ /* 0x000fe200078e0006 */
[----:B------:R-:W-:-:S04]  /*02b0*/  LEA R24, P2, R2, UR8, 0x2 ;  /* 0x0000000802187c11 */ /* 0x000fc8000f8410ff */
[C---:B------:R-:W-:Y:S01]  /*02c0*/  SHF.L.U64.HI R19, R20.reuse, 0x2, R21 ;  /* 0x0000000214137819 */ /* 0x040fe20000010215 */
[----:B------:R-:W-:Y:S01]  /*02d0*/  IMAD.SHL.U32 R20, R20, 0x4, RZ ;  /* 0x0000000414147824 */ /* 0x000fe200078e00ff */
[C---:B------:R-:W-:Y:S02]  /*02e0*/  IADD3 R4, P1, PT, R9.reuse, R4, RZ ;  /* 0x0000000409047210 */ /* 0x040fe40007f3e0ff */
[----:B------:R-:W-:Y:S01]  /*02f0*/  LEA.HI.X R25, R2, UR9, R3, 0x2, P2 ;  /* 0x0000000902197c11 */ /* 0x000fe200090f1403 */
[C---:B------:R-:W-:Y:S01]  /*0300*/  VIADD R15, R9.reuse, 0x1 ;  /* 0x00000001090f7836 */ /* 0x040fe20000000000 */
[----:B0-----:R-:W-:Y:S01]  /*0310*/  IADD3 R12, P2, PT, R20, UR8, RZ ;  /* 0x00000008140c7c10 */ /* 0x001fe2000ff5e0ff */
[----:B------:R-:W-:Y:S01]  /*0320*/  IMAD.X R5, RZ, RZ, R5, P1 ;  /* 0x000000ffff057224 */ /* 0x000fe200008e0605 */
[----:B------:R-:W-:Y:S01]  /*0330*/  IADD3 R9, P1, PT, R9, R22, RZ ;  /* 0x0000001609097210 */ /* 0x000fe20007f3e0ff */
[----:B------:R0:W4:Y:S01]  /*0340*/  LDG.E R21, desc[UR4][R24.64] ;  /* 0x0000000418157981 */ /* 0x000122000c1e1900 */
[----:B------:R-:W-:-:S02]  /*0350*/  IADD3.X R13, PT, PT, R19, UR9, RZ, P2, !PT ;  /* 0x00000009130d7c10 */ /* 0x000fc400097fe4ff */
[----:B------:R-:W-:Y:S02]  /*0360*/  LEA R2, P3, R4, UR8, 0x2 ;  /* 0x0000000804027c11 */ /* 0x000fe4000f8610ff */
[----:B------:R-:W-:Y:S01]  /*0370*/  IADD3 R14, P0, PT, R14, R15, RZ ;  /* 0x0000000f0e0e7210 */ /* 0x000fe20007f1e0ff */
[----:B------:R-:W5:Y:S01]  /*0380*/  LDG.E R26, desc[UR4][R12.64+0x800] ;  /* 0x000800040c1a7981 */ /* 0x000f62000c1e1900 */
[----:B------:R-:W-:Y:S02]  /*0390*/  IADD3.X R22, PT, PT, RZ, R23, RZ, P1, !PT ;  /* 0x00000017ff167210 */ /* 0x000fe40000ffe4ff */
[----:B------:R-:W-:Y:S01]  /*03a0*/  LEA.HI.X R3, R4, UR9, R5, 0x2, P3 ;  /* 0x0000000904037c11 */ /* 0x000fe200098f1405 */
[----:B------:R-:W5:Y:S01]  /*03b0*/  LDG.E R23, desc[UR4][R12.64] ;  /* 0x000000040c177981 */ /* 0x000f62000c1e1900 */
[----:B------:R-:W-:-:S03]  /*03c0*/  IMAD.WIDE.U32 R4, R11, 0x40000, R6 ;  /* 0x000400000b047825 */ /* 0x000fc600078e0006 */
[----:B------:R2:W5:Y:S01]  /*03d0*/  LDG.E R2, desc[UR4][R2.64+0x4] ;  /* 0x0000040402027981 */ /* 0x000562000c1e1900 */
[----:B------:R-:W-:Y:S01]  /*03e0*/  IMAD.X R15, RZ, RZ, RZ, P0 ;  /* 0x000000ffff0f7224 */ /* 0x000fe200000e06ff */
[----:B------:R-:W-:Y:S01]  /*03f0*/  LEA R8, P0, R9, UR8, 0x2 ;  /* 0x0000000809087c11 */ /* 0x000fe2000f8010ff */
[----:B------:R-:W-:Y:S01]  /*0400*/  IMAD.WIDE.U32 R6, R17, 0x40000, R6 ;  /* 0x0004000011067825 */ /* 0x000fe200078e0006 */
[----:B------:R-:W-:Y:S02]  /*0410*/  LEA R16, P1, R4, UR8, 0x2 ;  /* 0x0000000804107c11 */ /* 0x000fe4000f8210ff */
[----:B------:R-:W-:Y:S01]  /*0420*/  LEA.HI.X R9, R9, UR9, R22, 0x2, P0 ;  /* 0x0000000909097c11 */ /* 0x000fe200080f1416 */
[----:B------:R-:W-:-:S04]  /*0430*/  IMAD.WIDE.U32 R10, R11, 0x40000, R14 ;  /* 0x000400000b0a7825 */ /* 0x000fc800078e000e */
[----:B------:R-:W-:Y:S01]  /*0440*/  IMAD.WIDE.U32 R14, R17, 0x40000, R14 ;  /* 0x00040000110e7825 */ /* 0x000fe200078e000e */
[----:B------:R-:W-:Y:S01]  /*0450*/  LEA.HI.X R17, R4, UR9, R5, 0x2, P1 ;  /* 0x0000000904117c11 */ /* 0x000fe200088f1405 */
[----:B------:R-:W5:Y:S01]  /*0460*/  LDG.E R8, desc[UR4][R8.64+0x4] ;  /* 0x0000040408087981 */ /* 0x000f62000c1e1900 */
[----:B------:R-:W-:Y:S02]  /*0470*/  LEA R4, P0, R6, UR8, 0x2 ;  /* 0x0000000806047c11 */ /* 0x000fe4000f8010ff */
[----:B0-----:R-:W-:Y:S01]  /*0480*/  LEA R24, P1, R10, UR8, 0x2 ;  /* 0x000000080a187c11 */ /* 0x001fe2000f8210ff */
[----:B------:R-:W5:Y:S01]  /*0490*/  LDG.E R16, desc[UR4][R16.64+0x4] ;  /* 0x0000040410107981 */ /* 0x000f62000c1e1900 */
[----:B------:R-:W-:Y:S02]  /*04a0*/  LEA.HI.X R5, R6, UR9, R7, 0x2, P0 ;  /* 0x0000000906057c11 */ /* 0x000fe400080f1407 */
[----:B------:R-:W-:Y:S02]  /*04b0*/  LEA.HI.X R25, R10, UR9, R11, 0x2, P1 ;  /* 0x000000090a197c11 */ /* 0x000fe400088f140b */
[C---:B------:R-:W-:Y:S01]  /*04c0*/  LEA R6, P0, R14.reuse, UR8, 0x2 ;  /* 0x000000080e067c11 */ /* 0x040fe2000f8010ff */
[----:B------:R-:W5:Y:S03]  /*04d0*/  LDG.E R4, desc[UR4][R4.64+0x4] ;  /* 0x0000040404047981 */ /* 0x000f66000c1e1900 */
[----:B------:R-:W-:Y:S01]  /*04e0*/  LEA.HI.X R7, R14, UR9, R15, 0x2, P0 ;  /* 0x000000090e077c11 */ /* 0x000fe200080f140f */
[----:B------:R-:W5:Y:S04]  /*04f0*/  LDG.E R24, desc[UR4][R24.64+0x800] ;  /* 0x0008000418187981 */ /* 0x000f68000c1e1900 */
[----:B------:R-:W5:Y:S01]  /*0500*/  LDG.E R6, desc[UR4][R6.64+0x800] ;  /* 0x0008000406067981 */ /* 0x000f62000c1e1900 */
[----:B------:R-:W-:Y:S01]  /*0510*/  IADD3 R20, P0, PT, R20, UR10, RZ ;  /* 0x0000000a14147c10 */ /* 0x000fe2000ff1e0ff */
[----:B--2---:R-:W-:-:S04]  /*0520*/  FMUL R3, R0, 4 ;  /* 0x4080000000037820 */ /* 0x004fc80000400000 */
[----:B---3--:R-:W-:-:S04]  /*0530*/  FFMA R3, R18, 2, R3 ;  /* 0x4000000012037823 */ /* 0x008fc80000000003 */
[----:B------:R-:W-:-:S04]  /*0540*/  FFMA R3, R18, 5, R3 ;  /* 0x40a0000012037823 */ /* 0x000fc80000000003 */
[----:B------:R-:W-:-:S04]  /*0550*/  FFMA R3, R0, 7, R3 ;  /* 0x40e0000000037823 */ /* 0x000fc80000000003 */
[----:B------:R-:W-:-:S04]  /*0560*/  FFMA R3, R18, -8, R3 ;  /* 0xc100000012037823 */ /* 0x000fc80000000003 */
[----:B------:R-:W-:-:S04]  /*0570*/  FFMA R0, R0, 10, R3 ;  /* 0x4120000000007823 */ /* 0x000fc80000000003 */
[----:B----4-:R-:W-:-:S04]  /*0580*/  FFMA R0, R21, -3, R0 ;  /* 0xc040000015007823 */ /* 0x010fc80000000000 */
[----:B-----5:R-:W-:-:S04]  /*0590*/  FFMA R23, R23, 6, R0 ;  /* 0x40c0000017177823 */ /* 0x020fc80000000000 */
[----:B------:R-:W-:-:S04]  /*05a0*/  FFMA R23, R26, -9, R23 ;  /* 0xc11000001a177823 */ /* 0x000fc80000000017 */
[----:B------:R-:W-:-:S04]  /*05b0*/  FFMA R23, R2, 2, R23 ;  /* 0x4000000002177823 */ /* 0x000fc80000000017 */
[----:B------:R-:W-:-:S04]  /*05c0*/  FFMA R23, R8, 4, R23 ;  /* 0x4080000008177823 */ /* 0x000fc80000000017 */
[----:B------:R-:W-:-:S04]  /*05d0*/  FFMA R23, R16, 5, R23 ;  /* 0x40a0000010177823 */ /* 0x000fc80000000017 */
[----:B------:R-:W-:-:S04]  /*05e0*/  FFMA R23, R4, 7, R23 ;  /* 0x40e0000004177823 */ /* 0x000fc80000000017 */
[----:B------:R-:W-:Y:S01]  /*05f0*/  FFMA R23, R24, -8, R23 ;  /* 0xc100000018177823 */ /* 0x000fe20000000017 */
[----:B------:R-:W-:-:S03]  /*0600*/  IADD3.X R21, PT, PT, R19, UR11, RZ, P0, !PT ;  /* 0x0000000b13157c10 */ /* 0x000fc600087fe4ff */
[----:B------:R-:W-:-:S05]  /*0610*/  FFMA R23, R6, 10, R23 ;  /* 0x4120000006177823 */ /* 0x000fca0000000017 */
[----:B------:R-:W-:Y:S01]  /*0620*/  STG.E desc[UR4][R20.64], R23 ;  /* 0x0000001714007986 */ /* 0x000fe2000c101904 */
[----:B------:R-:W-:Y:S05]  /*0630*/  EXIT ;  /* 0x000000000000794d */ /* 0x000fea0003800000 */
.L_x_0:
[----:B------:R-:W-:-:S00]  /*0640*/  BRA `(.L_x_0) ;  /* 0xfffffffc00fc7947 */ /* 0x000fc0000383ffff */
[----:B------:R-:W-:-:S00]  /*0650*/  NOP ;  /* 0x0000000000007918 */ /* 0x000fc00000000000 */
        /* <DEDUP_REMOVED lines=10> */
.L_x_1:


//--------------------- .nv.shared.reserved.0     --------------------------
	.section	.nv.shared.reserved.0,"aw",@nobits
	.weak		__nv_reservedSMEM_offset_0_alias
	.size		__nv_reservedSMEM_offset_0_alias, 0, 64
	.other		__nv_reservedSMEM_offset_0_alias,@"STO_CUDA_RESERVED_SHARED STV_DEFAULT"
__nv_reservedSMEM_offset_0_alias:
	.zero		0
	.zero		64


//--------------------- .nv.constant0._Z20convolution3D_kernelPfS_i --------------------------
	.section	.nv.constant0._Z20convolution3D_kernelPfS_i,"a",@progbits
	.sectionflags	@""
	.align	4
.nv.constant0._Z20convolution3D_kernelPfS_i:
	.zero		916


//--------------------- SYMBOLS --------------------------

	.type		.nv.reservedSmem.offset0,@object
	.size		.nv.reservedSmem.offset0,0x4
